//
// Generated by NVIDIA NVVM Compiler
//
// Compiler Build ID: CL-36424714
// Cuda compilation tools, release 13.0, V13.0.88
// Based on NVVM 20.0.0
//

.version 9.0
.target sm_100
.address_size 64

	// .globl	_Z23matrix_transpose_kernelPKfPfii
// _ZZ23matrix_transpose_kernelPKfPfiiE4smem has been demoted

.visible .entry _Z23matrix_transpose_kernelPKfPfii(
	.param .u64 .ptr .align 1 _Z23matrix_transpose_kernelPKfPfii_param_0,
	.param .u64 .ptr .align 1 _Z23matrix_transpose_kernelPKfPfii_param_1,
	.param .u32 _Z23matrix_transpose_kernelPKfPfii_param_2,
	.param .u32 _Z23matrix_transpose_kernelPKfPfii_param_3
)
{
	.reg .pred 	%p<39>;
	.reg .b16 	%rs<4>;
	.reg .b32 	%r<206>;
	.reg .b32 	%f<11>;
	.reg .b64 	%rd<25>;
	// demoted variable
	.shared .align 4 .b8 _ZZ23matrix_transpose_kernelPKfPfiiE4smem[4224];
	ld.param.u64 	%rd3, [_Z23matrix_transpose_kernelPKfPfii_param_0];
	ld.param.u64 	%rd4, [_Z23matrix_transpose_kernelPKfPfii_param_1];
	ld.param.u32 	%r115, [_Z23matrix_transpose_kernelPKfPfii_param_2];
	ld.param.u32 	%r116, [_Z23matrix_transpose_kernelPKfPfii_param_3];
	cvta.to.global.u64 	%rd1, %rd3;
	cvta.to.global.u64 	%rd2, %rd4;
	mov.u32 	%r118, %ctaid.y;
	shl.b32 	%r1, %r118, 5;
	mov.u32 	%r2, %tid.y;
	add.s32 	%r175, %r1, %r2;
	mov.u32 	%r119, %ctaid.x;
	shl.b32 	%r4, %r119, 5;
	mov.u32 	%r5, %tid.x;
	add.s32 	%r6, %r4, %r5;
	shl.b32 	%r120, %r5, 2;
	mov.u32 	%r121, _ZZ23matrix_transpose_kernelPKfPfiiE4smem;
	add.s32 	%r7, %r121, %r120;
	mov.u32 	%r8, %ntid.y;
	cvt.u16.u32 	%rs1, %r8;
	div.u16 	%rs2, 31, %rs1;
	add.s16 	%rs3, %rs2, 1;
	cvt.u32.u16 	%r9, %rs3;
	and.b32  	%r10, %r9, 3;
	setp.gt.u32 	%p1, %r8, 10;
	mov.b32 	%r185, 0;
	@%p1 bra 	$L__BB0_11;
	mul.lo.s32 	%r11, %r2, 132;
	add.s32 	%r123, %r2, %r8;
	add.s32 	%r182, %r123, %r1;
	mad.lo.s32 	%r124, %r116, %r182, %r5;
	add.s32 	%r181, %r124, %r4;
	mul.lo.s32 	%r125, %r8, %r116;
	shl.b32 	%r14, %r125, 2;
	shl.b32 	%r126, %r8, 1;
	add.s32 	%r180, %r175, %r126;
	mad.lo.s32 	%r127, %r116, %r180, %r5;
	add.s32 	%r179, %r127, %r4;
	mad.lo.s32 	%r178, %r8, 3, %r175;
	mad.lo.s32 	%r128, %r116, %r178, %r5;
	add.s32 	%r177, %r128, %r4;
	mad.lo.s32 	%r129, %r116, %r175, %r5;
	add.s32 	%r176, %r129, %r4;
	and.b32  	%r130, %r9, 60;
	neg.s32 	%r174, %r130;
	mov.b32 	%r185, 0;
	mov.u32 	%r183, %r7;
$L__BB0_2:
	setp.ge.s32 	%p2, %r6, %r116;
	setp.ge.s32 	%p3, %r175, %r115;
	or.pred  	%p4, %p2, %p3;
	@%p4 bra 	$L__BB0_4;
	mul.wide.s32 	%rd5, %r176, 4;
	add.s64 	%rd6, %rd1, %rd5;
	ld.global.f32 	%f1, [%rd6];
	add.s32 	%r131, %r183, %r11;
	st.shared.f32 	[%r131], %f1;
$L__BB0_4:
	setp.ge.s32 	%p6, %r182, %r115;
	or.pred  	%p7, %p2, %p6;
	@%p7 bra 	$L__BB0_6;
	mul.wide.s32 	%rd7, %r181, 4;
	add.s64 	%rd8, %rd1, %rd7;
	ld.global.f32 	%f2, [%rd8];
	add.s32 	%r132, %r2, %r8;
	mad.lo.s32 	%r133, %r132, 132, %r183;
	st.shared.f32 	[%r133], %f2;
$L__BB0_6:
	add.s32 	%r32, %r185, %r8;
	setp.ge.s32 	%p9, %r180, %r115;
	or.pred  	%p10, %p2, %p9;
	@%p10 bra 	$L__BB0_8;
	mul.wide.s32 	%rd9, %r179, 4;
	add.s64 	%rd10, %rd1, %rd9;
	ld.global.f32 	%f3, [%rd10];
	mad.lo.s32 	%r134, %r8, 264, %r11;
	add.s32 	%r135, %r183, %r134;
	st.shared.f32 	[%r135], %f3;
$L__BB0_8:
	add.s32 	%r33, %r32, %r8;
	setp.ge.s32 	%p12, %r178, %r115;
	or.pred  	%p13, %p2, %p12;
	@%p13 bra 	$L__BB0_10;
	mul.wide.s32 	%rd11, %r177, 4;
	add.s64 	%rd12, %rd1, %rd11;
	ld.global.f32 	%f4, [%rd12];
	mad.lo.s32 	%r136, %r8, 396, %r11;
	add.s32 	%r137, %r183, %r136;
	st.shared.f32 	[%r137], %f4;
$L__BB0_10:
	add.s32 	%r138, %r33, %r8;
	add.s32 	%r185, %r138, %r8;
	mad.lo.s32 	%r183, %r8, 528, %r183;
	shl.b32 	%r139, %r8, 2;
	add.s32 	%r182, %r182, %r139;
	add.s32 	%r181, %r181, %r14;
	add.s32 	%r180, %r180, %r139;
	add.s32 	%r179, %r179, %r14;
	add.s32 	%r178, %r178, %r139;
	add.s32 	%r177, %r177, %r14;
	add.s32 	%r176, %r176, %r14;
	add.s32 	%r175, %r175, %r139;
	add.s32 	%r174, %r174, 4;
	setp.ne.s32 	%p14, %r174, 0;
	@%p14 bra 	$L__BB0_2;
$L__BB0_11:
	setp.eq.s32 	%p15, %r10, 0;
	@%p15 bra 	$L__BB0_16;
	add.s32 	%r140, %r2, %r185;
	shl.b32 	%r141, %r5, 2;
	mad.lo.s32 	%r142, %r140, 132, %r141;
	mov.u32 	%r143, _ZZ23matrix_transpose_kernelPKfPfiiE4smem;
	add.s32 	%r189, %r143, %r142;
	mul.lo.s32 	%r47, %r8, 132;
	add.s32 	%r187, %r140, %r1;
	mad.lo.s32 	%r144, %r116, %r187, %r5;
	add.s32 	%r188, %r144, %r4;
	mul.lo.s32 	%r50, %r8, %r116;
	neg.s32 	%r186, %r10;
$L__BB0_13:
	.pragma "nounroll";
	setp.ge.s32 	%p16, %r6, %r116;
	setp.ge.s32 	%p17, %r187, %r115;
	or.pred  	%p18, %p16, %p17;
	@%p18 bra 	$L__BB0_15;
	mul.wide.s32 	%rd13, %r188, 4;
	add.s64 	%rd14, %rd1, %rd13;
	ld.global.f32 	%f5, [%rd14];
	st.shared.f32 	[%r189], %f5;
$L__BB0_15:
	add.s32 	%r189, %r189, %r47;
	add.s32 	%r188, %r188, %r50;
	add.s32 	%r187, %r187, %r8;
	add.s32 	%r186, %r186, 1;
	setp.ne.s32 	%p19, %r186, 0;
	@%p19 bra 	$L__BB0_13;
$L__BB0_16:
	setp.gt.u32 	%p20, %r8, 10;
	bar.sync 	0;
	add.s32 	%r191, %r4, %r2;
	add.s32 	%r61, %r1, %r5;
	mov.b32 	%r201, 0;
	@%p20 bra 	$L__BB0_27;
	shl.b32 	%r147, %r8, 3;
	shl.b32 	%r62, %r2, 2;
	add.s32 	%r63, %r147, %r62;
	mad.lo.s32 	%r64, %r8, 12, %r62;
	add.s32 	%r148, %r2, %r8;
	shl.b32 	%r65, %r148, 2;
	add.s32 	%r198, %r148, %r4;
	mad.lo.s32 	%r149, %r115, %r198, %r5;
	add.s32 	%r197, %r149, %r1;
	mul.lo.s32 	%r150, %r8, %r115;
	shl.b32 	%r68, %r150, 2;
	shl.b32 	%r151, %r8, 1;
	add.s32 	%r196, %r191, %r151;
	mad.lo.s32 	%r152, %r115, %r196, %r5;
	add.s32 	%r195, %r152, %r1;
	mad.lo.s32 	%r194, %r8, 3, %r191;
	mad.lo.s32 	%r153, %r115, %r194, %r5;
	add.s32 	%r193, %r153, %r1;
	mad.lo.s32 	%r154, %r115, %r191, %r5;
	add.s32 	%r192, %r154, %r1;
	and.b32  	%r155, %r9, 60;
	neg.s32 	%r190, %r155;
	shl.b32 	%r156, %r5, 7;
	add.s32 	%r199, %r7, %r156;
	mov.b32 	%r201, 0;
$L__BB0_18:
	setp.ge.s32 	%p21, %r61, %r115;
	setp.ge.s32 	%p22, %r191, %r116;
	or.pred  	%p23, %p22, %p21;
	@%p23 bra 	$L__BB0_20;
	add.s32 	%r158, %r199, %r62;
	ld.shared.f32 	%f6, [%r158];
	mul.wide.s32 	%rd15, %r192, 4;
	add.s64 	%rd16, %rd2, %rd15;
	st.global.f32 	[%rd16], %f6;
$L__BB0_20:
	setp.ge.s32 	%p25, %r198, %r116;
	or.pred  	%p26, %p25, %p21;
	@%p26 bra 	$L__BB0_22;
	add.s32 	%r160, %r199, %r65;
	ld.shared.f32 	%f7, [%r160];
	mul.wide.s32 	%rd17, %r197, 4;
	add.s64 	%rd18, %rd2, %rd17;
	st.global.f32 	[%rd18], %f7;
$L__BB0_22:
	add.s32 	%r87, %r201, %r8;
	setp.ge.s32 	%p28, %r196, %r116;
	or.pred  	%p29, %p28, %p21;
	@%p29 bra 	$L__BB0_24;
	add.s32 	%r162, %r199, %r63;
	ld.shared.f32 	%f8, [%r162];
	mul.wide.s32 	%rd19, %r195, 4;
	add.s64 	%rd20, %rd2, %rd19;
	st.global.f32 	[%rd20], %f8;
$L__BB0_24:
	add.s32 	%r88, %r87, %r8;
	setp.ge.s32 	%p31, %r194, %r116;
	or.pred  	%p32, %p31, %p21;
	@%p32 bra 	$L__BB0_26;
	add.s32 	%r164, %r199, %r64;
	ld.shared.f32 	%f9, [%r164];
	mul.wide.s32 	%rd21, %r193, 4;
	add.s64 	%rd22, %rd2, %rd21;
	st.global.f32 	[%rd22], %f9;
$L__BB0_26:
	add.s32 	%r165, %r88, %r8;
	add.s32 	%r201, %r165, %r8;
	shl.b32 	%r166, %r8, 4;
	add.s32 	%r199, %r199, %r166;
	shl.b32 	%r167, %r8, 2;
	add.s32 	%r198, %r198, %r167;
	add.s32 	%r197, %r197, %r68;
	add.s32 	%r196, %r196, %r167;
	add.s32 	%r195, %r195, %r68;
	add.s32 	%r194, %r194, %r167;
	add.s32 	%r193, %r193, %r68;
	add.s32 	%r192, %r192, %r68;
	add.s32 	%r191, %r191, %r167;
	add.s32 	%r190, %r190, 4;
	setp.ne.s32 	%p33, %r190, 0;
	@%p33 bra 	$L__BB0_18;
$L__BB0_27:
	setp.eq.s32 	%p34, %r10, 0;
	@%p34 bra 	$L__BB0_32;
	add.s32 	%r168, %r2, %r201;
	shl.b32 	%r169, %r168, 2;
	mad.lo.s32 	%r170, %r5, 132, %r169;
	mov.u32 	%r171, _ZZ23matrix_transpose_kernelPKfPfiiE4smem;
	add.s32 	%r205, %r171, %r170;
	shl.b32 	%r102, %r8, 2;
	add.s32 	%r203, %r168, %r4;
	mad.lo.s32 	%r172, %r115, %r203, %r5;
	add.s32 	%r204, %r172, %r1;
	mul.lo.s32 	%r105, %r8, %r115;
	neg.s32 	%r202, %r10;
$L__BB0_29:
	.pragma "nounroll";
	setp.ge.s32 	%p35, %r61, %r115;
	setp.ge.s32 	%p36, %r203, %r116;
	or.pred  	%p37, %p36, %p35;
	@%p37 bra 	$L__BB0_31;
	ld.shared.f32 	%f10, [%r205];
	mul.wide.s32 	%rd23, %r204, 4;
	add.s64 	%rd24, %rd2, %rd23;
	st.global.f32 	[%rd24], %f10;
$L__BB0_31:
	add.s32 	%r205, %r205, %r102;
	add.s32 	%r204, %r204, %r105;
	add.s32 	%r203, %r203, %r8;
	add.s32 	%r202, %r202, 1;
	setp.ne.s32 	%p38, %r202, 0;
	@%p38 bra 	$L__BB0_29;
$L__BB0_32:
	ret;

}


// ===== COMPILED SASS (sm_100) =====

	.target	sm_100

	.elftype	@"ET_EXEC"


//--------------------- .note.nv.tkinfo           --------------------------
	.section	.note.nv.tkinfo,"",@"SHT_NOTE"
	.sectionflags	@"SHF_NOTE_NV_TKINFO"
	.tkinfo
        /*0018*/ 	.word	0x00000002
        /*0030*/ 	.string	""
        /*0030*/ 	.string	"ptxas"
        /*0030*/ 	.string	"Cuda compilation tools, release 13.0, V13.0.88"
        /*0030*/ 	.string	"Build cuda_13.0.r13.0/compiler.36424714_0"
        /*0030*/ 	.string	"-arch sm_100 -m 64 "



//--------------------- .note.nv.cuinfo           --------------------------
	.section	.note.nv.cuinfo,"",@"SHT_NOTE"
	.sectionflags	@"SHF_NOTE_NV_CUINFO"
        /*0018*/ 	.short	0x0002
        /*001a*/ 	.short	0x0064
        /*001c*/ 	.short	0x0082
	.zero		2


//--------------------- .nv.info                  --------------------------
	.section	.nv.info,"",@"SHT_CUDA_INFO"
	.align	4


	//----- nvinfo : EIATTR_REGCOUNT
	.align		4
        /*0000*/ 	.byte	0x04, 0x2f
        /*0002*/ 	.short	(.L_1 - .L_0)
	.align		4
.L_0:
        /*0004*/ 	.word	index@(_Z23matrix_transpose_kernelPKfPfii)
        /*0008*/ 	.word	0x00000020


	//----- nvinfo : EIATTR_FRAME_SIZE
	.align		4
.L_1:
        /*000c*/ 	.byte	0x04, 0x11
        /*000e*/ 	.short	(.L_3 - .L_2)
	.align		4
.L_2:
        /*0010*/ 	.word	index@($__internal_0_$__cuda_sm20_div_u16)
        /*0014*/ 	.word	0x00000000


	//----- nvinfo : EIATTR_FRAME_SIZE
	.align		4
.L_3:
        /*0018*/ 	.byte	0x04, 0x11
        /*001a*/ 	.short	(.L_5 - .L_4)
	.align		4
.L_4:
        /*001c*/ 	.word	index@(_Z23matrix_transpose_kernelPKfPfii)
        /*0020*/ 	.word	0x00000000


	//----- nvinfo : EIATTR_MIN_STACK_SIZE
	.align		4
.L_5:
        /*0024*/ 	.byte	0x04, 0x12
        /*0026*/ 	.short	(.L_7 - .L_6)
	.align		4
.L_6:
        /*0028*/ 	.word	index@(_Z23matrix_transpose_kernelPKfPfii)
        /*002c*/ 	.word	0x00000000
.L_7:


//--------------------- .nv.compat                --------------------------
	.section	.nv.compat,"",@"SHT_CUDA_COMPAT_INFO"
	.align	4
        /*0000*/ 	.byte	0x02, 0x09, 0x00, 0x00, 0x02, 0x02, 0x01, 0x00, 0x02, 0x05, 0x05, 0x00, 0x03, 0x07, 0x01, 0x01
        /*0010*/ 	.byte	0x02, 0x03, 0x00, 0x00, 0x02, 0x06, 0x01, 0x00, 0x04, 0x0b, 0x08, 0x00, 0x01, 0x00, 0x00, 0x00
        /*0020*/ 	.byte	0x00, 0x00, 0x00, 0x00


//--------------------- .nv.info._Z23matrix_transpose_kernelPKfPfii --------------------------
	.section	.nv.info._Z23matrix_transpose_kernelPKfPfii,"",@"SHT_CUDA_INFO"
	.sectionflags	@""
	.align	4


	//----- nvinfo : EIATTR_CUDA_API_VERSION
	.align		4
        /*0000*/ 	.byte	0x04, 0x37
        /*0002*/ 	.short	(.L_9 - .L_8)
.L_8:
        /*0004*/ 	.word	0x00000082


	//----- nvinfo : EIATTR_KPARAM_INFO
	.align		4
.L_9:
        /*0008*/ 	.byte	0x04, 0x17
        /*000a*/ 	.short	(.L_11 - .L_10)
.L_10:
        /*000c*/ 	.word	0x00000000
        /*0010*/ 	.short	0x0003
        /*0012*/ 	.short	0x0014
        /*0014*/ 	.byte	0x00, 0xf0, 0x11, 0x00


	//----- nvinfo : EIATTR_KPARAM_INFO
	.align		4
.L_11:
        /*0018*/ 	.byte	0x04, 0x17
        /*001a*/ 	.short	(.L_13 - .L_12)
.L_12:
        /*001c*/ 	.word	0x00000000
        /*0020*/ 	.short	0x0002
        /*0022*/ 	.short	0x0010
        /*0024*/ 	.byte	0x00, 0xf0, 0x11, 0x00


	//----- nvinfo : EIATTR_KPARAM_INFO
	.align		4
.L_13:
        /*0028*/ 	.byte	0x04, 0x17
        /*002a*/ 	.short	(.L_15 - .L_14)
.L_14:
        /*002c*/ 	.word	0x00000000
        /*0030*/ 	.short	0x0001
        /*0032*/ 	.short	0x0008
        /*0034*/ 	.byte	0x00, 0xf5, 0x21, 0x00


	//----- nvinfo : EIATTR_KPARAM_INFO
	.align		4
.L_15:
        /*0038*/ 	.byte	0x04, 0x17
        /*003a*/ 	.short	(.L_17 - .L_16)
.L_16:
        /*003c*/ 	.word	0x00000000
        /*0040*/ 	.short	0x0000
        /*0042*/ 	.short	0x0000
        /*0044*/ 	.byte	0x00, 0xf5, 0x21, 0x00


	//----- nvinfo : EIATTR_SPARSE_MMA_MASK
	.align		4
.L_17:
        /*0048*/ 	.byte	0x03, 0x50
        /*004a*/ 	.short	0x0000


	//----- nvinfo : EIATTR_MAXREG_COUNT
	.align		4
        /*004c*/ 	.byte	0x03, 0x1b
        /*004e*/ 	.short	0x00ff


	//----- nvinfo : EIATTR_NUM_BARRIERS
	.align		4
        /*0050*/ 	.byte	0x02, 0x4c
        /*0052*/ 	.byte	0x01
	.zero		1


	//----- nvinfo : EIATTR_MERCURY_ISA_VERSION
	.align		4
        /*0054*/ 	.byte	0x03, 0x5f
        /*0056*/ 	.short	0x0101


	//----- nvinfo : EIATTR_VRC_CTA_INIT_COUNT
	.align		4
        /*0058*/ 	.byte	0x02, 0x4a
	.zero		1
	.zero		1


	//----- nvinfo : EIATTR_EXIT_INSTR_OFFSETS
	.align		4
        /*005c*/ 	.byte	0x04, 0x1c
        /*005e*/ 	.short	(.L_19 - .L_18)


	//   ....[0]....
.L_18:
        /*0060*/ 	.word	0x00000b20


	//   ....[1]....
        /*0064*/ 	.word	0x00000cc0


	//----- nvinfo : EIATTR_CRS_STACK_SIZE
	.align		4
.L_19:
        /*0068*/ 	.byte	0x04, 0x1e
        /*006a*/ 	.short	(.L_21 - .L_20)
.L_20:
        /*006c*/ 	.word	0x00000000


	//----- nvinfo : EIATTR_CBANK_PARAM_SIZE
	.align		4
.L_21:
        /*0070*/ 	.byte	0x03, 0x19
        /*0072*/ 	.short	0x0018


	//----- nvinfo : EIATTR_PARAM_CBANK
	.align		4
        /*0074*/ 	.byte	0x04, 0x0a
        /*0076*/ 	.short	(.L_23 - .L_22)
	.align		4
.L_22:
        /*0078*/ 	.word	index@(.nv.constant0._Z23matrix_transpose_kernelPKfPfii)
        /*007c*/ 	.short	0x0380
        /*007e*/ 	.short	0x0018


	//----- nvinfo : EIATTR_SW_WAR
	.align		4
.L_23:
        /*0080*/ 	.byte	0x04, 0x36
        /*0082*/ 	.short	(.L_25 - .L_24)
.L_24:
        /*0084*/ 	.word	0x00000008
.L_25:


//--------------------- .nv.callgraph             --------------------------
	.section	.nv.callgraph,"",@"SHT_CUDA_CALLGRAPH"
	.align	4
	.sectionentsize	8
	.align		4
        /*0000*/ 	.word	0x00000000
	.align		4
        /*0004*/ 	.word	0xffffffff
	.align		4
        /*0008*/ 	.word	0x00000000
	.align		4
        /*000c*/ 	.word	0xfffffffe
	.align		4
        /*0010*/ 	.word	0x00000000
	.align		4
        /*0014*/ 	.word	0xfffffffd
	.align		4
        /*0018*/ 	.word	0x00000000
	.align		4
        /*001c*/ 	.word	0xfffffffc


//--------------------- .text._Z23matrix_transpose_kernelPKfPfii --------------------------
	.section	.text._Z23matrix_transpose_kernelPKfPfii,"ax",@progbits
	.align	128
        .global         _Z23matrix_transpose_kernelPKfPfii
        .type           _Z23matrix_transpose_kernelPKfPfii,@function
        .size           _Z23matrix_transpose_kernelPKfPfii,(.L_x_8 - _Z23matrix_transpose_kernelPKfPfii)
        .other          _Z23matrix_transpose_kernelPKfPfii,@"STO_CUDA_ENTRY STV_DEFAULT"
_Z23matrix_transpose_kernelPKfPfii:
.text._Z23matrix_transpose_kernelPKfPfii:
[----:B------:R-:W-:Y:S01]  /*0000*/  LDC R1, c[0x0][0x37c] ;  /* 0x0000df00ff017b82 */ /* 0x000fe20000000800 */
[----:B------:R-:W0:Y:S07]  /*0010*/  S2R R0, SR_CTAID.Y ;  /* 0x0000000000007919 */ /* 0x000e2e0000002600 */
[----:B------:R-:W1:Y:S01]  /*0020*/  S2UR UR5, SR_CgaCtaId ;  /* 0x00000000000579c3 */ /* 0x000e620000008800 */
[----:B------:R-:W-:Y:S01]  /*0030*/  UMOV UR4, 0x400 ;  /* 0x0000040000047882 */ /* 0x000fe20000000000 */
[----:B------:R-:W0:Y:S01]  /*0040*/  S2R R3, SR_TID.Y ;  /* 0x0000000000037919 */ /* 0x000e220000002200 */
[----:B------:R-:W2:Y:S05]  /*0050*/  S2R R2, SR_CTAID.X ;  /* 0x0000000000027919 */ /* 0x000eaa0000002500 */
[----:B------:R-:W3:Y:S01]  /*0060*/  LDC R4, c[0x0][0x364] ;  /* 0x0000d900ff047b82 */ /* 0x000ee20000000800 */
[----:B------:R-:W2:Y:S01]  /*0070*/  S2R R5, SR_TID.X ;  /* 0x0000000000057919 */ /* 0x000ea20000002100 */
[----:B-1----:R-:W-:Y:S01]  /*0080*/  ULEA UR4, UR5, UR4, 0x18 ;  /* 0x0000000405047291 */ /* 0x002fe2000f8ec0ff */
[----:B---3--:R-:W-:Y:S01]  /*0090*/  LOP3.LUT R6, R4, 0xffff, RZ, 0xc0, !PT ;  /* 0x0000ffff04067812 */ /* 0x008fe200078ec0ff */
[----:B0-----:R-:W-:-:S02]  /*00a0*/  IMAD R13, R0, 0x20, R3 ;  /* 0x00000020000d7824 */ /* 0x001fc400078e0203 */
[----:B--2---:R-:W-:Y:S02]  /*00b0*/  IMAD R9, R2, 0x20, R5 ;  /* 0x0000002002097824 */ /* 0x004fe400078e0205 */
[----:B------:R-:W-:Y:S02]  /*00c0*/  LEA R10, R5, UR4, 0x2 ;  /* 0x00000004050a7c11 */ /* 0x000fe4000f8e10ff */
[----:B------:R-:W-:-:S07]  /*00d0*/  MOV R14, 0xf0 ;  /* 0x000000f0000e7802 */ /* 0x000fce0000000f00 */
[----:B------:R-:W-:Y:S05]  /*00e0*/  CALL.REL.NOINC `($__internal_0_$__cuda_sm20_div_u16) ;  /* 0x0000000800f87944 */ /* 0x000fea0003c00000 */
[----:B------:R-:W-:Y:S01]  /*00f0*/  ISETP.GT.U32.AND P3, PT, R4, 0xa, PT ;  /* 0x0000000a0400780c */ /* 0x000fe20003f64070 */
[----:B------:R-:W0:Y:S01]  /*0100*/  LDCU.64 UR6, c[0x0][0x358] ;  /* 0x00006b00ff0677ac */ /* 0x000e220008000a00 */
[----:B------:R-:W-:Y:S01]  /*0110*/  IADD3 R8, PT, PT, R12, 0x1, RZ ;  /* 0x000000010c087810 */ /* 0x000fe20007ffe0ff */
[----:B------:R-:W-:Y:S01]  /*0120*/  IMAD.MOV.U32 R26, RZ, RZ, RZ ;  /* 0x000000ffff1a7224 */ /* 0x000fe200078e00ff */
[----:B------:R-:W-:Y:S02]  /*0130*/  ISETP.GT.U32.AND P1, PT, R4, 0xa, PT ;  /* 0x0000000a0400780c */ /* 0x000fe40003f24070 */
[----:B------:R-:W-:-:S04]  /*0140*/  LOP3.LUT R8, R8, 0xffff, RZ, 0xc0, !PT ;  /* 0x0000ffff08087812 */ /* 0x000fc800078ec0ff */
[----:B------:R-:W-:-:S04]  /*0150*/  LOP3.LUT R6, R8, 0x3, RZ, 0xc0, !PT ;  /* 0x0000000308067812 */ /* 0x000fc800078ec0ff */
[C---:B------:R-:W-:Y:S02]  /*0160*/  ISETP.NE.AND P0, PT, R6.reuse, RZ, PT ;  /* 0x000000ff0600720c */ /* 0x040fe40003f05270 */
[----:B------:R-:W-:Y:S01]  /*0170*/  ISETP.NE.AND P2, PT, R6, RZ, PT ;  /* 0x000000ff0600720c */ /* 0x000fe20003f45270 */
[----:B------:R-:W-:-:S12]  /*0180*/  @P3 BRA `(.L_x_0) ;  /* 0x0000000000f83947 */ /* 0x000fd80003800000 */
[----:B------:R-:W1:Y:S01]  /*0190*/  LDCU UR4, c[0x0][0x394] ;  /* 0x00007280ff0477ac */ /* 0x000e620008000800 */
[C---:B------:R-:W-:Y:S01]  /*01a0*/  IMAD.IADD R11, R3.reuse, 0x1, R4 ;  /* 0x00000001030b7824 */ /* 0x040fe200078e0204 */
[C---:B------:R-:W-:Y:S01]  /*01b0*/  LEA R20, R4.reuse, R13, 0x1 ;  /* 0x0000000d04147211 */ /* 0x040fe200078e08ff */
[----:B------:R-:W-:Y:S01]  /*01c0*/  IMAD R12, R4, 0x3, R13 ;  /* 0x00000003040c7824 */ /* 0x000fe200078e020d */
[----:B------:R-:W-:Y:S01]  /*01d0*/  LOP3.LUT R21, R8, 0x3c, RZ, 0xc0, !PT ;  /* 0x0000003c08157812 */ /* 0x000fe200078ec0ff */
[----:B------:R-:W-:Y:S01]  /*01e0*/  IMAD R11, R0, 0x20, R11 ;  /* 0x00000020000b7824 */ /* 0x000fe200078e020b */
[----:B------:R-:W-:Y:S01]  /*01f0*/  MOV R7, R10 ;  /* 0x0000000a00077202 */ /* 0x000fe20000000f00 */
[----:B------:R-:W-:Y:S01]  /*0200*/  IMAD R19, R3, 0x84, RZ ;  /* 0x0000008403137824 */ /* 0x000fe200078e02ff */
[----:B------:R-:W-:Y:S01]  /*0210*/  IADD3 R21, PT, PT, -R21, RZ, RZ ;  /* 0x000000ff15157210 */ /* 0x000fe20007ffe1ff */
[----:B------:R-:W-:Y:S01]  /*0220*/  IMAD.MOV.U32 R26, RZ, RZ, RZ ;  /* 0x000000ffff1a7224 */ /* 0x000fe200078e00ff */
[----:B------:R-:W2:Y:S01]  /*0230*/  LDCU UR5, c[0x0][0x390] ;  /* 0x00007200ff0577ac */ /* 0x000ea20008000800 */
[--C-:B-1----:R-:W-:Y:S01]  /*0240*/  IMAD R17, R12, UR4, R5.reuse ;  /* 0x000000040c117c24 */ /* 0x102fe2000f8e0205 */
[----:B------:R-:W-:Y:S01]  /*0250*/  ISETP.GE.AND P3, PT, R9, UR4, PT ;  /* 0x0000000409007c0c */ /* 0x000fe2000bf66270 */
[----:B------:R-:W-:-:S02]  /*0260*/  IMAD R25, R11, UR4, R5 ;  /* 0x000000040b197c24 */ /* 0x000fc4000f8e0205 */
[--C-:B------:R-:W-:Y:S01]  /*0270*/  IMAD R15, R20, UR4, R5.reuse ;  /* 0x00000004140f7c24 */ /* 0x100fe2000f8e0205 */
[C---:B------:R-:W-:Y:S01]  /*0280*/  LEA R22, R2.reuse, R17, 0x5 ;  /* 0x0000001102167211 */ /* 0x040fe200078e28ff */
[----:B------:R-:W-:Y:S01]  /*0290*/  IMAD R27, R13, UR4, R5 ;  /* 0x000000040d1b7c24 */ /* 0x000fe2000f8e0205 */
[----:B------:R-:W-:Y:S01]  /*02a0*/  LEA R25, R2, R25, 0x5 ;  /* 0x0000001902197211 */ /* 0x000fe200078e28ff */
[----:B------:R-:W-:Y:S02]  /*02b0*/  IMAD R23, R4, UR4, RZ ;  /* 0x0000000404177c24 */ /* 0x000fe4000f8e02ff */
[C---:B------:R-:W-:Y:S02]  /*02c0*/  IMAD R24, R2.reuse, 0x20, R15 ;  /* 0x0000002002187824 */ /* 0x040fe400078e020f */
[----:B--2---:R-:W-:-:S07]  /*02d0*/  IMAD R18, R2, 0x20, R27 ;  /* 0x0000002002127824 */ /* 0x004fce00078e021b */
.L_x_1:
[----:B------:R-:W-:Y:S02]  /*02e0*/  ISETP.GE.OR P5, PT, R13, UR5, P3 ;  /* 0x000000050d007c0c */ /* 0x000fe40009fa6670 */
[----:B------:R-:W-:-:S11]  /*02f0*/  ISETP.GE.OR P4, PT, R11, UR5, P3 ;  /* 0x000000050b007c0c */ /* 0x000fd60009f86670 */
[----:B-1----:R-:W1:Y:S08]  /*0300*/  @!P5 LDC.64 R16, c[0x0][0x380] ;  /* 0x0000e000ff10db82 */ /* 0x002e700000000a00 */
[----:B------:R-:W2:Y:S01]  /*0310*/  @!P4 LDC.64 R14, c[0x0][0x380] ;  /* 0x0000e000ff0ecb82 */ /* 0x000ea20000000a00 */
[----:B-1----:R-:W-:-:S05]  /*0320*/  @!P5 IMAD.WIDE R16, R18, 0x4, R16 ;  /* 0x000000041210d825 */ /* 0x002fca00078e0210 */
[----:B0-----:R-:W3:Y:S01]  /*0330*/  @!P5 LDG.E R27, desc[UR6][R16.64] ;  /* 0x00000006101bd981 */ /* 0x001ee2000c1e1900 */
[----:B--2---:R-:W-:-:S06]  /*0340*/  @!P4 IMAD.WIDE R28, R25, 0x4, R14 ;  /* 0x00000004191cc825 */ /* 0x004fcc00078e020e */
[----:B------:R0:W2:Y:S01]  /*0350*/  @!P4 LDG.E R29, desc[UR6][R28.64] ;  /* 0x000000061c1dc981 */ /* 0x0000a2000c1e1900 */
[----:B------:R-:W-:Y:S02]  /*0360*/  ISETP.GE.OR P6, PT, R12, UR5, P3 ;  /* 0x000000050c007c0c */ /* 0x000fe40009fc6670 */
[----:B------:R-:W-:Y:S01]  /*0370*/  @!P4 IADD3 R14, PT, PT, R3, R4, RZ ;  /* 0x00000004030ec210 */ /* 0x000fe20007ffe0ff */
[----:B0-----:R-:W-:-:S10]  /*0380*/  @!P5 IMAD.IADD R28, R19, 0x1, R7 ;  /* 0x00000001131cd824 */ /* 0x001fd400078e0207 */
[----:B------:R-:W0:Y:S02]  /*0390*/  @!P6 LDC.64 R16, c[0x0][0x380] ;  /* 0x0000e000ff10eb82 */ /* 0x000e240000000a00 */
[----:B0-----:R-:W-:-:S06]  /*03a0*/  @!P6 IMAD.WIDE R16, R22, 0x4, R16 ;  /* 0x000000041610e825 */ /* 0x001fcc00078e0210 */
[----:B------:R-:W4:Y:S04]  /*03b0*/  @!P6 LDG.E R16, desc[UR6][R16.64] ;  /* 0x000000061010e981 */ /* 0x000f28000c1e1900 */
[----:B---3--:R0:W-:Y:S01]  /*03c0*/  @!P5 STS [R28], R27 ;  /* 0x0000001b1c00d388 */ /* 0x0081e20000000800 */
[----:B------:R-:W-:Y:S01]  /*03d0*/  ISETP.GE.OR P5, PT, R20, UR5, P3 ;  /* 0x0000000514007c0c */ /* 0x000fe20009fa6670 */
[----:B0-----:R-:W-:-:S12]  /*03e0*/  @!P4 IMAD R27, R14, 0x84, R7 ;  /* 0x000000840e1bc824 */ /* 0x001fd800078e0207 */
[----:B------:R-:W0:Y:S01]  /*03f0*/  @!P5 LDC.64 R14, c[0x0][0x380] ;  /* 0x0000e000ff0edb82 */ /* 0x000e220000000a00 */
[----:B------:R-:W-:Y:S01]  /*0400*/  @!P5 IMAD R28, R4, 0x108, R19 ;  /* 0x00000108041cd824 */ /* 0x000fe200078e0213 */
[----:B--2---:R1:W-:Y:S01]  /*0410*/  @!P4 STS [R27], R29 ;  /* 0x0000001d1b00c388 */ /* 0x0043e20000000800 */
[----:B0-----:R-:W-:-:S06]  /*0420*/  @!P5 IMAD.WIDE R14, R24, 0x4, R14 ;  /* 0x00000004180ed825 */ /* 0x001fcc00078e020e */
[----:B------:R0:W2:Y:S01]  /*0430*/  @!P5 LDG.E R14, desc[UR6][R14.64] ;  /* 0x000000060e0ed981 */ /* 0x0000a2000c1e1900 */
[----:B------:R-:W-:Y:S02]  /*0440*/  @!P5 IMAD.IADD R28, R28, 0x1, R7 ;  /* 0x000000011c1cd824 */ /* 0x000fe400078e0207 */
[----:B0-----:R-:W-:-:S05]  /*0450*/  @!P6 IMAD R15, R4, 0x18c, R19 ;  /* 0x0000018c040fe824 */ /* 0x001fca00078e0213 */
[----:B------:R-:W-:Y:S01]  /*0460*/  @!P6 IADD3 R15, PT, PT, R15, R7, RZ ;  /* 0x000000070f0fe210 */ /* 0x000fe20007ffe0ff */
[----:B------:R-:W-:-:S05]  /*0470*/  VIADD R21, R21, 0x4 ;  /* 0x0000000415157836 */ /* 0x000fca0000000000 */
[----:B------:R-:W-:Y:S02]  /*0480*/  ISETP.NE.AND P4, PT, R21, RZ, PT ;  /* 0x000000ff1500720c */ /* 0x000fe40003f85270 */
[C---:B-1----:R-:W-:Y:S01]  /*0490*/  IADD3 R27, PT, PT, R4.reuse, R26, R4 ;  /* 0x0000001a041b7210 */ /* 0x042fe20007ffe004 */
[C---:B------:R-:W-:Y:S01]  /*04a0*/  IMAD R20, R4.reuse, 0x4, R20 ;  /* 0x0000000404147824 */ /* 0x040fe200078e0214 */
[C---:B------:R-:W-:Y:S01]  /*04b0*/  LEA R11, R4.reuse, R11, 0x2 ;  /* 0x0000000b040b7211 */ /* 0x040fe200078e10ff */
[C---:B------:R-:W-:Y:S01]  /*04c0*/  IMAD R13, R4.reuse, 0x4, R13 ;  /* 0x00000004040d7824 */ /* 0x040fe200078e020d */
[C---:B------:R-:W-:Y:S01]  /*04d0*/  IADD3 R26, PT, PT, R4.reuse, R27, R4 ;  /* 0x0000001b041a7210 */ /* 0x040fe20007ffe004 */
[C---:B------:R-:W-:Y:S01]  /*04e0*/  IMAD R7, R4.reuse, 0x210, R7 ;  /* 0x0000021004077824 */ /* 0x040fe200078e0207 */
[----:B------:R-:W-:Y:S01]  /*04f0*/  LEA R12, R4, R12, 0x2 ;  /* 0x0000000c040c7211 */ /* 0x000fe200078e10ff */
[C---:B------:R-:W-:Y:S01]  /*0500*/  IMAD R25, R23.reuse, 0x4, R25 ;  /* 0x0000000417197824 */ /* 0x040fe200078e0219 */
[C---:B------:R-:W-:Y:S01]  /*0510*/  LEA R18, R23.reuse, R18, 0x2 ;  /* 0x0000001217127211 */ /* 0x040fe200078e10ff */
[C---:B------:R-:W-:Y:S01]  /*0520*/  IMAD R22, R23.reuse, 0x4, R22 ;  /* 0x0000000417167824 */ /* 0x040fe200078e0216 */
[----:B------:R-:W-:Y:S01]  /*0530*/  LEA R24, R23, R24, 0x2 ;  /* 0x0000001817187211 */ /* 0x000fe200078e10ff */
[----:B--2---:R1:W-:Y:S04]  /*0540*/  @!P5 STS [R28], R14 ;  /* 0x0000000e1c00d388 */ /* 0x0043e80000000800 */
[----:B----4-:R1:W-:Y:S01]  /*0550*/  @!P6 STS [R15], R16 ;  /* 0x000000100f00e388 */ /* 0x0103e20000000800 */
[----:B------:R-:W-:Y:S05]  /*0560*/  @P4 BRA `(.L_x_1) ;  /* 0xfffffffc005c4947 */ /* 0x000fea000383ffff */
.L_x_0:
[----:B------:R-:W-:Y:S05]  /*0570*/  @!P0 BRA `(.L_x_2) ;  /* 0x0000000000608947 */ /* 0x000fea0003800000 */
[----:B------:R-:W2:Y:S01]  /*0580*/  S2UR UR5, SR_CgaCtaId ;  /* 0x00000000000579c3 */ /* 0x000ea20000008800 */
[----:B------:R-:W3:Y:S01]  /*0590*/  LDCU UR8, c[0x0][0x394] ;  /* 0x00007280ff0877ac */ /* 0x000ee20008000800 */
[----:B------:R-:W-:Y:S02]  /*05a0*/  IADD3 R26, PT, PT, R3, R26, RZ ;  /* 0x0000001a031a7210 */ /* 0x000fe40007ffe0ff */
[----:B-1----:R-:W-:Y:S01]  /*05b0*/  IADD3 R15, PT, PT, -R6, RZ, RZ ;  /* 0x000000ff060f7210 */ /* 0x002fe20007ffe1ff */
[----:B------:R-:W-:Y:S01]  /*05c0*/  UMOV UR4, 0x400 ;  /* 0x0000040000047882 */ /* 0x000fe20000000000 */
[----:B------:R-:W1:Y:S01]  /*05d0*/  LDCU.64 UR10, c[0x0][0x390] ;  /* 0x00007200ff0a77ac */ /* 0x000e620008000a00 */
[----:B------:R-:W-:Y:S02]  /*05e0*/  IMAD R14, R0, 0x20, R26 ;  /* 0x00000020000e7824 */ /* 0x000fe400078e021a */
[--C-:B------:R-:W-:Y:S02]  /*05f0*/  IMAD R11, R26, 0x21, R5.reuse ;  /* 0x000000211a0b7824 */ /* 0x100fe400078e0205 */
[----:B---3--:R-:W-:-:S04]  /*0600*/  IMAD R7, R14, UR8, R5 ;  /* 0x000000080e077c24 */ /* 0x008fc8000f8e0205 */
[----:B------:R-:W-:Y:S01]  /*0610*/  IMAD R7, R2, 0x20, R7 ;  /* 0x0000002002077824 */ /* 0x000fe200078e0207 */
[----:B--2---:R-:W-:-:S06]  /*0620*/  ULEA UR4, UR5, UR4, 0x18 ;  /* 0x0000000405047291 */ /* 0x004fcc000f8ec0ff */
[----:B-1----:R-:W-:-:S07]  /*0630*/  LEA R11, R11, UR4, 0x2 ;  /* 0x000000040b0b7c11 */ /* 0x002fce000f8e10ff */
.L_x_3:
[----:B------:R-:W-:-:S04]  /*0640*/  ISETP.GE.AND P0, PT, R14, UR10, PT ;  /* 0x0000000a0e007c0c */ /* 0x000fc8000bf06270 */
[----:B------:R-:W-:-:S13]  /*0650*/  ISETP.GE.OR P0, PT, R9, UR11, P0 ;  /* 0x0000000b09007c0c */ /* 0x000fda0008706670 */
[----:B------:R-:W1:Y:S02]  /*0660*/  @!P0 LDC.64 R12, c[0x0][0x380] ;  /* 0x0000e000ff0c8b82 */ /* 0x000e640000000a00 */
[----:B-1----:R-:W-:-:S06]  /*0670*/  @!P0 IMAD.WIDE R12, R7, 0x4, R12 ;  /* 0x00000004070c8825 */ /* 0x002fcc00078e020c */
[----:B0-----:R-:W2:Y:S01]  /*0680*/  @!P0 LDG.E R12, desc[UR6][R12.64] ;  /* 0x000000060c0c8981 */ /* 0x001ea2000c1e1900 */
[----:B------:R-:W-:Y:S01]  /*0690*/  IADD3 R15, PT, PT, R15, 0x1, RZ ;  /* 0x000000010f0f7810 */ /* 0x000fe20007ffe0ff */
[C---:B------:R-:W-:Y:S02]  /*06a0*/  IMAD.IADD R14, R4.reuse, 0x1, R14 ;  /* 0x00000001040e7824 */ /* 0x040fe400078e020e */
[C---:B------:R-:W-:Y:S01]  /*06b0*/  IMAD R7, R4.reuse, UR11, R7 ;  /* 0x0000000b04077c24 */ /* 0x040fe2000f8e0207 */
[----:B--2---:R0:W-:Y:S01]  /*06c0*/  @!P0 STS [R11], R12 ;  /* 0x0000000c0b008388 */ /* 0x0041e20000000800 */
[----:B------:R-:W-:Y:S01]  /*06d0*/  ISETP.NE.AND P0, PT, R15, RZ, PT ;  /* 0x000000ff0f00720c */ /* 0x000fe20003f05270 */
[----:B0-----:R-:W-:-:S12]  /*06e0*/  IMAD R11, R4, 0x84, R11 ;  /* 0x00000084040b7824 */ /* 0x001fd800078e020b */
[----:B------:R-:W-:Y:S05]  /*06f0*/  @P0 BRA `(.L_x_3) ;  /* 0xfffffffc00d00947 */ /* 0x000fea000383ffff */
.L_x_2:
[----:B------:R-:W-:Y:S01]  /*0700*/  BAR.SYNC.DEFER_BLOCKING 0x0 ;  /* 0x0000000000007b1d */ /* 0x000fe20000010000 */
[----:B------:R-:W-:Y:S01]  /*0710*/  LEA R7, R0, R5, 0x5 ;  /* 0x0000000500077211 */ /* 0x000fe200078e28ff */
[----:B------:R-:W-:-:S04]  /*0720*/  IMAD.MOV.U32 R20, RZ, RZ, RZ ;  /* 0x000000ffff147224 */ /* 0x000fc800078e00ff */
[----:B------:R-:W-:Y:S05]  /*0730*/  @P1 BRA `(.L_x_4) ;  /* 0x0000000000f81947 */ /* 0x000fea0003800000 */
[----:B------:R-:W2:Y:S01]  /*0740*/  LDCU UR4, c[0x0][0x390] ;  /* 0x00007200ff0477ac */ /* 0x000ea20008000800 */
[----:B------:R-:W-:Y:S01]  /*0750*/  LOP3.LUT R8, R8, 0x3c, RZ, 0xc0, !PT ;  /* 0x0000003c08087812 */ /* 0x000fe200078ec0ff */
[C---:B------:R-:W-:Y:S01]  /*0760*/  IMAD.IADD R11, R3.reuse, 0x1, R4 ;  /* 0x00000001030b7824 */ /* 0x040fe200078e0204 */
[C---:B------:R-:W-:Y:S01]  /*0770*/  LEA R19, R2.reuse, R3, 0x5 ;  /* 0x0000000302137211 */ /* 0x040fe200078e28ff */
[----:B------:R-:W-:Y:S02]  /*0780*/  IMAD.SHL.U32 R13, R3, 0x4, RZ ;  /* 0x00000004030d7824 */ /* 0x000fe400078e00ff */
[----:B------:R-:W-:Y:S02]  /*0790*/  HFMA2 R20, -RZ, RZ, 0, 0 ;  /* 0x00000000ff147431 */ /* 0x000fe400000001ff */
[----:B------:R-:W-:Y:S01]  /*07a0*/  IMAD.MOV R12, RZ, RZ, -R8 ;  /* 0x000000ffff0c7224 */ /* 0x000fe200078e0a08 */
[----:B------:R-:W-:Y:S01]  /*07b0*/  LEA R8, R2, R11, 0x5 ;  /* 0x0000000b02087211 */ /* 0x000fe200078e28ff */
[C-C-:B------:R-:W-:Y:S01]  /*07c0*/  IMAD R17, R4.reuse, 0x3, R19.reuse ;  /* 0x0000000304117824 */ /* 0x140fe200078e0213 */
[----:B------:R-:W-:Y:S01]  /*07d0*/  LEA R10, R5, R10, 0x7 ;  /* 0x0000000a050a7211 */ /* 0x000fe200078e38ff */
[C---:B-1----:R-:W-:Y:S01]  /*07e0*/  IMAD R16, R4.reuse, 0x2, R19 ;  /* 0x0000000204107824 */ /* 0x042fe200078e0213 */
[C---:B------:R-:W-:Y:S01]  /*07f0*/  LEA R21, R4.reuse, R13, 0x3 ;  /* 0x0000000d04157211 */ /* 0x040fe200078e18ff */
[----:B------:R-:W-:Y:S01]  /*0800*/  IMAD R23, R4, 0xc, R13 ;  /* 0x0000000c04177824 */ /* 0x000fe200078e020d */
[----:B------:R-:W1:Y:S01]  /*0810*/  LDCU UR5, c[0x0][0x394] ;  /* 0x00007280ff0577ac */ /* 0x000e620008000800 */
[--C-:B--2---:R-:W-:Y:S01]  /*0820*/  IMAD R25, R8, UR4, R5.reuse ;  /* 0x0000000408197c24 */ /* 0x104fe2000f8e0205 */
[----:B------:R-:W-:Y:S01]  /*0830*/  ISETP.GE.AND P0, PT, R7, UR4, PT ;  /* 0x0000000407007c0c */ /* 0x000fe2000bf06270 */
[----:B------:R-:W-:-:S02]  /*0840*/  IMAD R29, R17, UR4, R5 ;  /* 0x00000004111d7c24 */ /* 0x000fc4000f8e0205 */
[--C-:B------:R-:W-:Y:S01]  /*0850*/  IMAD R9, R19, UR4, R5.reuse ;  /* 0x0000000413097c24 */ /* 0x100fe2000f8e0205 */
[----:B------:R-:W-:Y:S01]  /*0860*/  LEA R25, R0, R25, 0x5 ;  /* 0x0000001900197211 */ /* 0x000fe200078e28ff */
[----:B------:R-:W-:Y:S01]  /*0870*/  IMAD R27, R16, UR4, R5 ;  /* 0x00000004101b7c24 */ /* 0x000fe2000f8e0205 */
[----:B------:R-:W-:Y:S01]  /*0880*/  LEA R29, R0, R29, 0x5 ;  /* 0x0000001d001d7211 */ /* 0x000fe200078e28ff */
[----:B------:R-:W-:Y:S02]  /*0890*/  IMAD R18, R4, UR4, RZ ;  /* 0x0000000404127c24 */ /* 0x000fe4000f8e02ff */
[C---:B------:R-:W-:Y:S02]  /*08a0*/  IMAD R9, R0.reuse, 0x20, R9 ;  /* 0x0000002000097824 */ /* 0x040fe400078e0209 */
[----:B------:R-:W-:-:S07]  /*08b0*/  IMAD R27, R0, 0x20, R27 ;  /* 0x00000020001b7824 */ /* 0x000fce00078e021b */
.L_x_5:
[----:B-1----:R-:W-:Y:S01]  /*08c0*/  ISETP.GE.OR P1, PT, R19, UR5, P0 ;  /* 0x0000000513007c0c */ /* 0x002fe20008726670 */
[----:B------:R-:W-:Y:S01]  /*08d0*/  VIADD R12, R12, 0x4 ;  /* 0x000000040c0c7836 */ /* 0x000fe20000000000 */
[----:B------:R-:W-:Y:S01]  /*08e0*/  ISETP.GE.OR P3, PT, R8, UR5, P0 ;  /* 0x0000000508007c0c */ /* 0x000fe20008766670 */
[C---:B------:R-:W-:Y:S01]  /*08f0*/  IMAD R19, R4.reuse, 0x4, R19 ;  /* 0x0000000404137824 */ /* 0x040fe200078e0213 */
[C-C-:B------:R-:W-:Y:S02]  /*0900*/  IADD3 R20, PT, PT, R4.reuse, R20, R4.reuse ;  /* 0x0000001404147210 */ /* 0x140fe40007ffe004 */
[C---:B------:R-:W-:Y:S02]  /*0910*/  LEA R8, R4.reuse, R8, 0x2 ;  /* 0x0000000804087211 */ /* 0x040fe400078e10ff */
[----:B------:R-:W-:-:S05]  /*0920*/  IADD3 R20, PT, PT, R4, R20, R4 ;  /* 0x0000001404147210 */ /* 0x000fca0007ffe004 */
[----:B--2---:R-:W-:Y:S01]  /*0930*/  @!P1 IMAD.IADD R22, R13, 0x1, R10 ;  /* 0x000000010d169824 */ /* 0x004fe200078e020a */
[----:B------:R-:W1:Y:S01]  /*0940*/  @!P1 LDC.64 R14, c[0x0][0x388] ;  /* 0x0000e200ff0e9b82 */ /* 0x000e620000000a00 */
[----:B------:R-:W-:-:S04]  /*0950*/  @!P3 LEA R24, R11, R10, 0x2 ;  /* 0x0000000a0b18b211 */ /* 0x000fc800078e10ff */
[----:B------:R-:W0:Y:S04]  /*0960*/  @!P1 LDS R22, [R22] ;  /* 0x0000000016169984 */ /* 0x000e280000000800 */
[----:B------:R-:W2:Y:S01]  /*0970*/  @!P3 LDS R24, [R24] ;  /* 0x000000001818b984 */ /* 0x000ea20000000800 */
[----:B-1----:R-:W-:-:S04]  /*0980*/  @!P1 IMAD.WIDE R14, R9, 0x4, R14 ;  /* 0x00000004090e9825 */ /* 0x002fc800078e020e */
[----:B------:R-:W-:Y:S01]  /*0990*/  IMAD R9, R18, 0x4, R9 ;  /* 0x0000000412097824 */ /* 0x000fe200078e0209 */
[----:B0-----:R0:W-:Y:S01]  /*09a0*/  @!P1 STG.E desc[UR6][R14.64], R22 ;  /* 0x000000160e009986 */ /* 0x0011e2000c101906 */
[----:B------:R-:W-:Y:S01]  /*09b0*/  ISETP.GE.OR P1, PT, R16, UR5, P0 ;  /* 0x0000000510007c0c */ /* 0x000fe20008726670 */
[----:B------:R-:W-:Y:S01]  /*09c0*/  IMAD R16, R4, 0x4, R16 ;  /* 0x0000000404107824 */ /* 0x000fe200078e0210 */
[----:B0-----:R-:W0:Y:S11]  /*09d0*/  @!P3 LDC.64 R14, c[0x0][0x388] ;  /* 0x0000e200ff0ebb82 */ /* 0x001e360000000a00 */
[----:B------:R-:W-:-:S06]  /*09e0*/  @!P1 IMAD.IADD R26, R21, 0x1, R10 ;  /* 0x00000001151a9824 */ /* 0x000fcc00078e020a */
[----:B------:R-:W1:Y:S01]  /*09f0*/  @!P1 LDS R26, [R26] ;  /* 0x000000001a1a9984 */ /* 0x000e620000000800 */
[----:B0-----:R-:W-:Y:S01]  /*0a00*/  @!P3 IMAD.WIDE R14, R25, 0x4, R14 ;  /* 0x00000004190eb825 */ /* 0x001fe200078e020e */
[----:B------:R-:W-:-:S04]  /*0a10*/  LEA R25, R18, R25, 0x2 ;  /* 0x0000001912197211 */ /* 0x000fc800078e10ff */
[----:B--2---:R0:W-:Y:S01]  /*0a20*/  @!P3 STG.E desc[UR6][R14.64], R24 ;  /* 0x000000180e00b986 */ /* 0x0041e2000c101906 */
[----:B------:R-:W-:Y:S02]  /*0a30*/  ISETP.GE.OR P3, PT, R17, UR5, P0 ;  /* 0x0000000511007c0c */ /* 0x000fe40008766670 */
[----:B------:R-:W-:Y:S01]  /*0a40*/  LEA R17, R4, R17, 0x2 ;  /* 0x0000001104117211 */ /* 0x000fe200078e10ff */
[----:B0-----:R-:W0:Y:S10]  /*0a50*/  @!P1 LDC.64 R14, c[0x0][0x388] ;  /* 0x0000e200ff0e9b82 */ /* 0x001e340000000a00 */
[----:B------:R-:W-:-:S02]  /*0a60*/  @!P3 IADD3 R22, PT, PT, R23, R10, RZ ;  /* 0x0000000a1716b210 */ /* 0x000fc40007ffe0ff */
[----:B------:R-:W-:-:S04]  /*0a70*/  LEA R10, R4, R10, 0x4 ;  /* 0x0000000a040a7211 */ /* 0x000fc800078e20ff */
[----:B------:R-:W2:Y:S01]  /*0a80*/  @!P3 LDS R22, [R22] ;  /* 0x000000001616b984 */ /* 0x000ea20000000800 */
[----:B0-----:R-:W-:-:S04]  /*0a90*/  @!P1 IMAD.WIDE R14, R27, 0x4, R14 ;  /* 0x000000041b0e9825 */ /* 0x001fc800078e020e */
[----:B------:R-:W-:Y:S01]  /*0aa0*/  IMAD R27, R18, 0x4, R27 ;  /* 0x00000004121b7824 */ /* 0x000fe200078e021b */
[----:B-1----:R0:W-:Y:S01]  /*0ab0*/  @!P1 STG.E desc[UR6][R14.64], R26 ;  /* 0x0000001a0e009986 */ /* 0x0021e2000c101906 */
[----:B------:R-:W-:Y:S01]  /*0ac0*/  ISETP.NE.AND P1, PT, R12, RZ, PT ;  /* 0x000000ff0c00720c */ /* 0x000fe20003f25270 */
[----:B0-----:R-:W0:Y:S02]  /*0ad0*/  @!P3 LDC.64 R14, c[0x0][0x388] ;  /* 0x0000e200ff0ebb82 */ /* 0x001e240000000a00 */
[----:B0-----:R-:W-:Y:S01]  /*0ae0*/  @!P3 IMAD.WIDE R14, R29, 0x4, R14 ;  /* 0x000000041d0eb825 */ /* 0x001fe200078e020e */
[----:B------:R-:W-:-:S04]  /*0af0*/  LEA R29, R18, R29, 0x2 ;  /* 0x0000001d121d7211 */ /* 0x000fc800078e10ff */
[----:B--2---:R2:W-:Y:S05]  /*0b00*/  @!P3 STG.E desc[UR6][R14.64], R22 ;  /* 0x000000160e00b986 */ /* 0x0045ea000c101906 */
[----:B------:R-:W-:Y:S05]  /*0b10*/  @P1 BRA `(.L_x_5) ;  /* 0xfffffffc00681947 */ /* 0x000fea000383ffff */
.L_x_4:
[----:B0-----:R-:W-:Y:S05]  /*0b20*/  @!P2 EXIT ;  /* 0x000000000000a94d */ /* 0x001fea0003800000 */
[----:B------:R-:W0:Y:S01]  /*0b30*/  S2UR UR5, SR_CgaCtaId ;  /* 0x00000000000579c3 */ /* 0x000e220000008800 */
[----:B------:R-:W3:Y:S01]  /*0b40*/  LDCU UR8, c[0x0][0x390] ;  /* 0x00007200ff0877ac */ /* 0x000ee20008000800 */
[----:B------:R-:W-:Y:S01]  /*0b50*/  IMAD.IADD R3, R3, 0x1, R20 ;  /* 0x0000000103037824 */ /* 0x000fe200078e0214 */
[----:B------:R-:W-:Y:S01]  /*0b60*/  IADD3 R6, PT, PT, -R6, RZ, RZ ;  /* 0x000000ff06067210 */ /* 0x000fe20007ffe1ff */
[----:B------:R-:W-:Y:S01]  /*0b70*/  UMOV UR4, 0x400 ;  /* 0x0000040000047882 */ /* 0x000fe20000000000 */
[----:B------:R-:W4:Y:S02]  /*0b80*/  LDCU UR9, c[0x0][0x394] ;  /* 0x00007280ff0977ac */ /* 0x000f240008000800 */
[----:B------:R-:W-:Y:S01]  /*0b90*/  LEA R8, R2, R3, 0x5 ;  /* 0x0000000302087211 */ /* 0x000fe200078e28ff */
[----:B------:R-:W1:Y:S01]  /*0ba0*/  LDCU UR10, c[0x0][0x390] ;  /* 0x00007200ff0a77ac */ /* 0x000e620008000800 */
[----:B---3--:R-:W-:-:S03]  /*0bb0*/  ISETP.GE.AND P1, PT, R7, UR8, PT ;  /* 0x0000000807007c0c */ /* 0x008fc6000bf26270 */
[----:B------:R-:W-:Y:S02]  /*0bc0*/  IMAD R7, R8, UR8, R5 ;  /* 0x0000000808077c24 */ /* 0x000fe4000f8e0205 */
[----:B------:R-:W-:Y:S01]  /*0bd0*/  IMAD R5, R5, 0x21, R3 ;  /* 0x0000002105057824 */ /* 0x000fe200078e0203 */
[----:B0-----:R-:W-:Y:S01]  /*0be0*/  ULEA UR4, UR5, UR4, 0x18 ;  /* 0x0000000405047291 */ /* 0x001fe2000f8ec0ff */
[----:B------:R-:W-:-:S05]  /*0bf0*/  IMAD R7, R0, 0x20, R7 ;  /* 0x0000002000077824 */ /* 0x000fca00078e0207 */
[----:B-1--4-:R-:W-:-:S07]  /*0c00*/  LEA R5, R5, UR4, 0x2 ;  /* 0x0000000405057c11 */ /* 0x012fce000f8e10ff */
.L_x_6:
[----:B------:R-:W-:Y:S01]  /*0c10*/  ISETP.GE.OR P0, PT, R8, UR9, P1 ;  /* 0x0000000908007c0c */ /* 0x000fe20008f06670 */
[----:B------:R-:W-:Y:S01]  /*0c20*/  VIADD R6, R6, 0x1 ;  /* 0x0000000106067836 */ /* 0x000fe20000000000 */
[----:B------:R-:W-:-:S11]  /*0c30*/  IADD3 R8, PT, PT, R4, R8, RZ ;  /* 0x0000000804087210 */ /* 0x000fd60007ffe0ff */
[----:B------:R0:W1:Y:S01]  /*0c40*/  @!P0 LDS R9, [R5] ;  /* 0x0000000005098984 */ /* 0x0000620000000800 */
[----:B------:R-:W3:Y:S01]  /*0c50*/  @!P0 LDC.64 R2, c[0x0][0x388] ;  /* 0x0000e200ff028b82 */ /* 0x000ee20000000a00 */
[----:B0-----:R-:W-:Y:S02]  /*0c60*/  IMAD R5, R4, 0x4, R5 ;  /* 0x0000000404057824 */ /* 0x001fe400078e0205 */
[----:B---3--:R-:W-:-:S04]  /*0c70*/  @!P0 IMAD.WIDE R2, R7, 0x4, R2 ;  /* 0x0000000407028825 */ /* 0x008fc800078e0202 */
[----:B------:R-:W-:Y:S01]  /*0c80*/  IMAD R7, R4, UR10, R7 ;  /* 0x0000000a04077c24 */ /* 0x000fe2000f8e0207 */
[----:B-1----:R0:W-:Y:S01]  /*0c90*/  @!P0 STG.E desc[UR6][R2.64], R9 ;  /* 0x0000000902008986 */ /* 0x0021e2000c101906 */
[----:B------:R-:W-:-:S13]  /*0ca0*/  ISETP.NE.AND P0, PT, R6, RZ, PT ;  /* 0x000000ff0600720c */ /* 0x000fda0003f05270 */
[----:B0-----:R-:W-:Y:S05]  /*0cb0*/  @P0 BRA `(.L_x_6) ;  /* 0xfffffffc00d40947 */ /* 0x001fea000383ffff */
[----:B------:R-:W-:Y:S05]  /*0cc0*/  EXIT ;  /* 0x000000000000794d */ /* 0x000fea0003800000 */
        .weak           $__internal_0_$__cuda_sm20_div_u16
        .type           $__internal_0_$__cuda_sm20_div_u16,@function
        .size           $__internal_0_$__cuda_sm20_div_u16,(.L_x_8 - $__internal_0_$__cuda_sm20_div_u16)
$__internal_0_$__cuda_sm20_div_u16:
[----:B------:R-:W0:Y:S01]  /*0cd0*/  I2F.U16 R7, R6 ;  /* 0x0000000600077306 */ /* 0x000e220000101000 */
[----:B------:R-:W-:Y:S02]  /*0ce0*/  MOV R8, 0x4b800000 ;  /* 0x4b80000000087802 */ /* 0x000fe40000000f00 */
[C---:B0-----:R-:W-:Y:S02]  /*0cf0*/  FSETP.GEU.AND P1, PT, |R7|.reuse, 1.175494350822287508e-38, PT ;  /* 0x008000000700780b */ /* 0x041fe40003f2e200 */
[----:B------:R-:W-:Y:S02]  /*0d00*/  FSETP.GT.AND P0, PT, |R7|, 8.50705917302346158658e+37, PT ;  /* 0x7e8000000700780b */ /* 0x000fe40003f04200 */
[----:B------:R-:W-:-:S04]  /*0d10*/  FSEL R8, R8, 1, !P1 ;  /* 0x3f80000008087808 */ /* 0x000fc80004800000 */
[----:B------:R-:W-:Y:S02]  /*0d20*/  FSEL R8, R8, 0.25, !P0 ;  /* 0x3e80000008087808 */ /* 0x000fe40004000000 */
[----:B------:R-:W-:Y:S01]  /*0d30*/  ISETP.NE.U32.AND P0, PT, R6, RZ, PT ;  /* 0x000000ff0600720c */ /* 0x000fe20003f05070 */
[----:B------:R-:W-:Y:S02]  /*0d40*/  IMAD.MOV.U32 R6, RZ, RZ, R14 ;  /* 0x000000ffff067224 */ /* 0x000fe400078e000e */
[----:B------:R-:W-:Y:S01]  /*0d50*/  FMUL R11, R7, R8 ;  /* 0x00000008070b7220 */ /* 0x000fe20000400000 */
[----:B------:R-:W-:-:S05]  /*0d60*/  I2FP.F32.U32.RZ R7, 0x1f ;  /* 0x0000001f00077845 */ /* 0x000fca000020d000 */
[----:B------:R-:W0:Y:S02]  /*0d70*/  MUFU.RCP R11, R11 ;  /* 0x0000000b000b7308 */ /* 0x000e240000001000 */
[----:B0-----:R-:W-:-:S04]  /*0d80*/  FMUL R8, R8, R11 ;  /* 0x0000000b08087220 */ /* 0x001fc80000400000 */
[----:B------:R-:W-:-:S04]  /*0d90*/  VIADD R8, R8, 0x2 ;  /* 0x0000000208087836 */ /* 0x000fc80000000000 */
[----:B------:R-:W-:Y:S01]  /*0da0*/  FMUL.RZ R8, R7, R8 ;  /* 0x0000000807087220 */ /* 0x000fe2000040c000 */
[----:B------:R-:W-:-:S05]  /*0db0*/  HFMA2 R7, -RZ, RZ, 0, 0 ;  /* 0x00000000ff077431 */ /* 0x000fca00000001ff */
[----:B------:R-:W0:Y:S02]  /*0dc0*/  F2I.U32.TRUNC.NTZ R8, R8 ;  /* 0x0000000800087305 */ /* 0x000e24000020f000 */
[----:B0-----:R-:W-:Y:S02]  /*0dd0*/  LOP3.LUT R12, R8, 0xffff, RZ, 0xc0, !PT ;  /* 0x0000ffff080c7812 */ /* 0x001fe400078ec0ff */
[----:B------:R-:W-:Y:S01]  /*0de0*/  @!P0 MOV R12, 0xffffffff ;  /* 0xffffffff000c8802 */ /* 0x000fe20000000f00 */
[----:B------:R-:W-:Y:S06]  /*0df0*/  RET.REL.NODEC R6 `(_Z23matrix_transpose_kernelPKfPfii) ;  /* 0xfffffff006807950 */ /* 0x000fec0003c3ffff */
.L_x_7:
[----:B------:R-:W-:-:S00]  /*0e00*/  BRA `(.L_x_7) ;  /* 0xfffffffc00fc7947 */ /* 0x000fc0000383ffff */
[----:B------:R-:W-:-:S00]  /*0e10*/  NOP ;  /* 0x0000000000007918 */ /* 0x000fc00000000000 */
        /* <DEDUP_REMOVED lines=14> */
.L_x_8:


//--------------------- .nv.shared._Z23matrix_transpose_kernelPKfPfii --------------------------
	.section	.nv.shared._Z23matrix_transpose_kernelPKfPfii,"aw",@nobits
	.sectionflags	@""
	.align	4
.nv.shared._Z23matrix_transpose_kernelPKfPfii:
	.zero		5248


//--------------------- .nv.shared.reserved.0     --------------------------
	.section	.nv.shared.reserved.0,"aw",@nobits
	.weak		__nv_reservedSMEM_offset_0_alias
	.size		__nv_reservedSMEM_offset_0_alias, 0, 64
	.other		__nv_reservedSMEM_offset_0_alias,@"STO_CUDA_RESERVED_SHARED STV_DEFAULT"
__nv_reservedSMEM_offset_0_alias:
	.zero		0
	.zero		64


//--------------------- .nv.constant0._Z23matrix_transpose_kernelPKfPfii --------------------------
	.section	.nv.constant0._Z23matrix_transpose_kernelPKfPfii,"a",@progbits
	.sectionflags	@""
	.align	4
.nv.constant0._Z23matrix_transpose_kernelPKfPfii:
	.zero		920


//--------------------- SYMBOLS --------------------------

	.type		.nv.reservedSmem.offset0,@object
	.size		.nv.reservedSmem.offset0,0x4
	.type		.nv.reservedSmem.cap,@object
	.size		.nv.reservedSmem.cap,0x4
